//
// Generated by NVIDIA NVVM Compiler
//
// Compiler Build ID: CL-36424714
// Cuda compilation tools, release 13.0, V13.0.88
// Based on NVVM 20.0.0
//

.version 9.0
.target sm_100
.address_size 64

	// .globl	_Z4convPfS_S_

.visible .entry _Z4convPfS_S_(
	.param .u64 .ptr .align 1 _Z4convPfS_S__param_0,
	.param .u64 .ptr .align 1 _Z4convPfS_S__param_1,
	.param .u64 .ptr .align 1 _Z4convPfS_S__param_2
)
{
	.reg .b32 	%r<6>;
	.reg .b32 	%f<148>;
	.reg .b64 	%rd<11>;

	ld.param.u64 	%rd1, [_Z4convPfS_S__param_0];
	ld.param.u64 	%rd2, [_Z4convPfS_S__param_1];
	ld.param.u64 	%rd3, [_Z4convPfS_S__param_2];
	cvta.to.global.u64 	%rd4, %rd2;
	cvta.to.global.u64 	%rd5, %rd1;
	mov.u32 	%r1, %tid.y;
	mov.u32 	%r2, %tid.x;
	mov.u32 	%r3, %ntid.y;
	mad.lo.s32 	%r4, %r2, %r3, %r1;
	mad.lo.s32 	%r5, %r2, 38, %r1;
	mul.wide.u32 	%rd6, %r5, 4;
	add.s64 	%rd7, %rd5, %rd6;
	ld.global.f32 	%f1, [%rd7];
	ld.global.f32 	%f2, [%rd4];
	fma.rn.f32 	%f3, %f1, %f2, 0f00000000;
	ld.global.f32 	%f4, [%rd7+4];
	ld.global.f32 	%f5, [%rd4+4];
	fma.rn.f32 	%f6, %f4, %f5, %f3;
	ld.global.f32 	%f7, [%rd7+8];
	ld.global.f32 	%f8, [%rd4+8];
	fma.rn.f32 	%f9, %f7, %f8, %f6;
	ld.global.f32 	%f10, [%rd7+12];
	ld.global.f32 	%f11, [%rd4+12];
	fma.rn.f32 	%f12, %f10, %f11, %f9;
	ld.global.f32 	%f13, [%rd7+16];
	ld.global.f32 	%f14, [%rd4+16];
	fma.rn.f32 	%f15, %f13, %f14, %f12;
	ld.global.f32 	%f16, [%rd7+20];
	ld.global.f32 	%f17, [%rd4+20];
	fma.rn.f32 	%f18, %f16, %f17, %f15;
	ld.global.f32 	%f19, [%rd7+24];
	ld.global.f32 	%f20, [%rd4+24];
	fma.rn.f32 	%f21, %f19, %f20, %f18;
	ld.global.f32 	%f22, [%rd7+152];
	ld.global.f32 	%f23, [%rd4+28];
	fma.rn.f32 	%f24, %f22, %f23, %f21;
	ld.global.f32 	%f25, [%rd7+156];
	ld.global.f32 	%f26, [%rd4+32];
	fma.rn.f32 	%f27, %f25, %f26, %f24;
	ld.global.f32 	%f28, [%rd7+160];
	ld.global.f32 	%f29, [%rd4+36];
	fma.rn.f32 	%f30, %f28, %f29, %f27;
	ld.global.f32 	%f31, [%rd7+164];
	ld.global.f32 	%f32, [%rd4+40];
	fma.rn.f32 	%f33, %f31, %f32, %f30;
	ld.global.f32 	%f34, [%rd7+168];
	ld.global.f32 	%f35, [%rd4+44];
	fma.rn.f32 	%f36, %f34, %f35, %f33;
	ld.global.f32 	%f37, [%rd7+172];
	ld.global.f32 	%f38, [%rd4+48];
	fma.rn.f32 	%f39, %f37, %f38, %f36;
	ld.global.f32 	%f40, [%rd7+176];
	ld.global.f32 	%f41, [%rd4+52];
	fma.rn.f32 	%f42, %f40, %f41, %f39;
	ld.global.f32 	%f43, [%rd7+304];
	ld.global.f32 	%f44, [%rd4+56];
	fma.rn.f32 	%f45, %f43, %f44, %f42;
	ld.global.f32 	%f46, [%rd7+308];
	ld.global.f32 	%f47, [%rd4+60];
	fma.rn.f32 	%f48, %f46, %f47, %f45;
	ld.global.f32 	%f49, [%rd7+312];
	ld.global.f32 	%f50, [%rd4+64];
	fma.rn.f32 	%f51, %f49, %f50, %f48;
	ld.global.f32 	%f52, [%rd7+316];
	ld.global.f32 	%f53, [%rd4+68];
	fma.rn.f32 	%f54, %f52, %f53, %f51;
	ld.global.f32 	%f55, [%rd7+320];
	ld.global.f32 	%f56, [%rd4+72];
	fma.rn.f32 	%f57, %f55, %f56, %f54;
	ld.global.f32 	%f58, [%rd7+324];
	ld.global.f32 	%f59, [%rd4+76];
	fma.rn.f32 	%f60, %f58, %f59, %f57;
	ld.global.f32 	%f61, [%rd7+328];
	ld.global.f32 	%f62, [%rd4+80];
	fma.rn.f32 	%f63, %f61, %f62, %f60;
	ld.global.f32 	%f64, [%rd7+456];
	ld.global.f32 	%f65, [%rd4+84];
	fma.rn.f32 	%f66, %f64, %f65, %f63;
	ld.global.f32 	%f67, [%rd7+460];
	ld.global.f32 	%f68, [%rd4+88];
	fma.rn.f32 	%f69, %f67, %f68, %f66;
	ld.global.f32 	%f70, [%rd7+464];
	ld.global.f32 	%f71, [%rd4+92];
	fma.rn.f32 	%f72, %f70, %f71, %f69;
	ld.global.f32 	%f73, [%rd7+468];
	ld.global.f32 	%f74, [%rd4+96];
	fma.rn.f32 	%f75, %f73, %f74, %f72;
	ld.global.f32 	%f76, [%rd7+472];
	ld.global.f32 	%f77, [%rd4+100];
	fma.rn.f32 	%f78, %f76, %f77, %f75;
	ld.global.f32 	%f79, [%rd7+476];
	ld.global.f32 	%f80, [%rd4+104];
	fma.rn.f32 	%f81, %f79, %f80, %f78;
	ld.global.f32 	%f82, [%rd7+480];
	ld.global.f32 	%f83, [%rd4+108];
	fma.rn.f32 	%f84, %f82, %f83, %f81;
	ld.global.f32 	%f85, [%rd7+608];
	ld.global.f32 	%f86, [%rd4+112];
	fma.rn.f32 	%f87, %f85, %f86, %f84;
	ld.global.f32 	%f88, [%rd7+612];
	ld.global.f32 	%f89, [%rd4+116];
	fma.rn.f32 	%f90, %f88, %f89, %f87;
	ld.global.f32 	%f91, [%rd7+616];
	ld.global.f32 	%f92, [%rd4+120];
	fma.rn.f32 	%f93, %f91, %f92, %f90;
	ld.global.f32 	%f94, [%rd7+620];
	ld.global.f32 	%f95, [%rd4+124];
	fma.rn.f32 	%f96, %f94, %f95, %f93;
	ld.global.f32 	%f97, [%rd7+624];
	ld.global.f32 	%f98, [%rd4+128];
	fma.rn.f32 	%f99, %f97, %f98, %f96;
	ld.global.f32 	%f100, [%rd7+628];
	ld.global.f32 	%f101, [%rd4+132];
	fma.rn.f32 	%f102, %f100, %f101, %f99;
	ld.global.f32 	%f103, [%rd7+632];
	ld.global.f32 	%f104, [%rd4+136];
	fma.rn.f32 	%f105, %f103, %f104, %f102;
	ld.global.f32 	%f106, [%rd7+760];
	ld.global.f32 	%f107, [%rd4+140];
	fma.rn.f32 	%f108, %f106, %f107, %f105;
	ld.global.f32 	%f109, [%rd7+764];
	ld.global.f32 	%f110, [%rd4+144];
	fma.rn.f32 	%f111, %f109, %f110, %f108;
	ld.global.f32 	%f112, [%rd7+768];
	ld.global.f32 	%f113, [%rd4+148];
	fma.rn.f32 	%f114, %f112, %f113, %f111;
	ld.global.f32 	%f115, [%rd7+772];
	ld.global.f32 	%f116, [%rd4+152];
	fma.rn.f32 	%f117, %f115, %f116, %f114;
	ld.global.f32 	%f118, [%rd7+776];
	ld.global.f32 	%f119, [%rd4+156];
	fma.rn.f32 	%f120, %f118, %f119, %f117;
	ld.global.f32 	%f121, [%rd7+780];
	ld.global.f32 	%f122, [%rd4+160];
	fma.rn.f32 	%f123, %f121, %f122, %f120;
	ld.global.f32 	%f124, [%rd7+784];
	ld.global.f32 	%f125, [%rd4+164];
	fma.rn.f32 	%f126, %f124, %f125, %f123;
	ld.global.f32 	%f127, [%rd7+912];
	ld.global.f32 	%f128, [%rd4+168];
	fma.rn.f32 	%f129, %f127, %f128, %f126;
	ld.global.f32 	%f130, [%rd7+916];
	ld.global.f32 	%f131, [%rd4+172];
	fma.rn.f32 	%f132, %f130, %f131, %f129;
	ld.global.f32 	%f133, [%rd7+920];
	ld.global.f32 	%f134, [%rd4+176];
	fma.rn.f32 	%f135, %f133, %f134, %f132;
	ld.global.f32 	%f136, [%rd7+924];
	ld.global.f32 	%f137, [%rd4+180];
	fma.rn.f32 	%f138, %f136, %f137, %f135;
	ld.global.f32 	%f139, [%rd7+928];
	ld.global.f32 	%f140, [%rd4+184];
	fma.rn.f32 	%f141, %f139, %f140, %f138;
	ld.global.f32 	%f142, [%rd7+932];
	ld.global.f32 	%f143, [%rd4+188];
	fma.rn.f32 	%f144, %f142, %f143, %f141;
	ld.global.f32 	%f145, [%rd7+936];
	ld.global.f32 	%f146, [%rd4+192];
	fma.rn.f32 	%f147, %f145, %f146, %f144;
	cvta.to.global.u64 	%rd8, %rd3;
	mul.wide.u32 	%rd9, %r4, 4;
	add.s64 	%rd10, %rd8, %rd9;
	st.global.f32 	[%rd10], %f147;
	ret;

}


// ===== COMPILED SASS (sm_100) =====

	.target	sm_100

	.elftype	@"ET_EXEC"


//--------------------- .note.nv.tkinfo           --------------------------
	.section	.note.nv.tkinfo,"",@"SHT_NOTE"
	.sectionflags	@"SHF_NOTE_NV_TKINFO"
	.tkinfo
        /*0018*/ 	.word	0x00000002
        /*0030*/ 	.string	""
        /*0030*/ 	.string	"ptxas"
        /*0030*/ 	.string	"Cuda compilation tools, release 13.0, V13.0.88"
        /*0030*/ 	.string	"Build cuda_13.0.r13.0/compiler.36424714_0"
        /*0030*/ 	.string	"-arch sm_100 -m 64 "



//--------------------- .note.nv.cuinfo           --------------------------
	.section	.note.nv.cuinfo,"",@"SHT_NOTE"
	.sectionflags	@"SHF_NOTE_NV_CUINFO"
        /*0018*/ 	.short	0x0002
        /*001a*/ 	.short	0x0064
        /*001c*/ 	.short	0x0082
	.zero		2


//--------------------- .nv.info                  --------------------------
	.section	.nv.info,"",@"SHT_CUDA_INFO"
	.align	4


	//----- nvinfo : EIATTR_REGCOUNT
	.align		4
        /*0000*/ 	.byte	0x04, 0x2f
        /*0002*/ 	.short	(.L_1 - .L_0)
	.align		4
.L_0:
        /*0004*/ 	.word	index@(_Z4convPfS_S_)
        /*0008*/ 	.word	0x00000020


	//----- nvinfo : EIATTR_FRAME_SIZE
	.align		4
.L_1:
        /*000c*/ 	.byte	0x04, 0x11
        /*000e*/ 	.short	(.L_3 - .L_2)
	.align		4
.L_2:
        /*0010*/ 	.word	index@(_Z4convPfS_S_)
        /*0014*/ 	.word	0x00000000


	//----- nvinfo : EIATTR_MIN_STACK_SIZE
	.align		4
.L_3:
        /*0018*/ 	.byte	0x04, 0x12
        /*001a*/ 	.short	(.L_5 - .L_4)
	.align		4
.L_4:
        /*001c*/ 	.word	index@(_Z4convPfS_S_)
        /*0020*/ 	.word	0x00000000
.L_5:


//--------------------- .nv.compat                --------------------------
	.section	.nv.compat,"",@"SHT_CUDA_COMPAT_INFO"
	.align	4
        /*0000*/ 	.byte	0x02, 0x09, 0x00, 0x00, 0x02, 0x02, 0x01, 0x00, 0x02, 0x05, 0x05, 0x00, 0x03, 0x07, 0x01, 0x01
        /*0010*/ 	.byte	0x02, 0x03, 0x00, 0x00, 0x02, 0x06, 0x01, 0x00, 0x04, 0x0b, 0x08, 0x00, 0x09, 0x00, 0x00, 0x00
        /*0020*/ 	.byte	0x00, 0x00, 0x00, 0x00


//--------------------- .nv.info._Z4convPfS_S_    --------------------------
	.section	.nv.info._Z4convPfS_S_,"",@"SHT_CUDA_INFO"
	.sectionflags	@""
	.align	4


	//----- nvinfo : EIATTR_CUDA_API_VERSION
	.align		4
        /*0000*/ 	.byte	0x04, 0x37
        /*0002*/ 	.short	(.L_7 - .L_6)
.L_6:
        /*0004*/ 	.word	0x00000082


	//----- nvinfo : EIATTR_KPARAM_INFO
	.align		4
.L_7:
        /*0008*/ 	.byte	0x04, 0x17
        /*000a*/ 	.short	(.L_9 - .L_8)
.L_8:
        /*000c*/ 	.word	0x00000000
        /*0010*/ 	.short	0x0002
        /*0012*/ 	.short	0x0010
        /*0014*/ 	.byte	0x00, 0xf5, 0x21, 0x00


	//----- nvinfo : EIATTR_KPARAM_INFO
	.align		4
.L_9:
        /*0018*/ 	.byte	0x04, 0x17
        /*001a*/ 	.short	(.L_11 - .L_10)
.L_10:
        /*001c*/ 	.word	0x00000000
        /*0020*/ 	.short	0x0001
        /*0022*/ 	.short	0x0008
        /*0024*/ 	.byte	0x00, 0xf5, 0x21, 0x00


	//----- nvinfo : EIATTR_KPARAM_INFO
	.align		4
.L_11:
        /*0028*/ 	.byte	0x04, 0x17
        /*002a*/ 	.short	(.L_13 - .L_12)
.L_12:
        /*002c*/ 	.word	0x00000000
        /*0030*/ 	.short	0x0000
        /*0032*/ 	.short	0x0000
        /*0034*/ 	.byte	0x00, 0xf5, 0x21, 0x00


	//----- nvinfo : EIATTR_SPARSE_MMA_MASK
	.align		4
.L_13:
        /*0038*/ 	.byte	0x03, 0x50
        /*003a*/ 	.short	0x0000


	//----- nvinfo : EIATTR_MAXREG_COUNT
	.align		4
        /*003c*/ 	.byte	0x03, 0x1b
        /*003e*/ 	.short	0x00ff


	//----- nvinfo : EIATTR_MERCURY_ISA_VERSION
	.align		4
        /*0040*/ 	.byte	0x03, 0x5f
        /*0042*/ 	.short	0x0101


	//----- nvinfo : EIATTR_VRC_CTA_INIT_COUNT
	.align		4
        /*0044*/ 	.byte	0x02, 0x4a
	.zero		1
	.zero		1


	//----- nvinfo : EIATTR_EXIT_INSTR_OFFSETS
	.align		4
        /*0048*/ 	.byte	0x04, 0x1c
        /*004a*/ 	.short	(.L_15 - .L_14)


	//   ....[0]....
.L_14:
        /*004c*/ 	.word	0x00000a00


	//----- nvinfo : EIATTR_CBANK_PARAM_SIZE
	.align		4
.L_15:
        /*0050*/ 	.byte	0x03, 0x19
        /*0052*/ 	.short	0x0018


	//----- nvinfo : EIATTR_PARAM_CBANK
	.align		4
        /*0054*/ 	.byte	0x04, 0x0a
        /*0056*/ 	.short	(.L_17 - .L_16)
	.align		4
.L_16:
        /*0058*/ 	.word	index@(.nv.constant0._Z4convPfS_S_)
        /*005c*/ 	.short	0x0380
        /*005e*/ 	.short	0x0018


	//----- nvinfo : EIATTR_SW_WAR
	.align		4
.L_17:
        /*0060*/ 	.byte	0x04, 0x36
        /*0062*/ 	.short	(.L_19 - .L_18)
.L_18:
        /*0064*/ 	.word	0x00000008
.L_19:


//--------------------- .nv.callgraph             --------------------------
	.section	.nv.callgraph,"",@"SHT_CUDA_CALLGRAPH"
	.align	4
	.sectionentsize	8
	.align		4
        /*0000*/ 	.word	0x00000000
	.align		4
        /*0004*/ 	.word	0xffffffff
	.align		4
        /*0008*/ 	.word	0x00000000
	.align		4
        /*000c*/ 	.word	0xfffffffe
	.align		4
        /*0010*/ 	.word	0x00000000
	.align		4
        /*0014*/ 	.word	0xfffffffd
	.align		4
        /*0018*/ 	.word	0x00000000
	.align		4
        /*001c*/ 	.word	0xfffffffc


//--------------------- .text._Z4convPfS_S_       --------------------------
	.section	.text._Z4convPfS_S_,"ax",@progbits
	.align	128
        .global         _Z4convPfS_S_
        .type           _Z4convPfS_S_,@function
        .size           _Z4convPfS_S_,(.L_x_1 - _Z4convPfS_S_)
        .other          _Z4convPfS_S_,@"STO_CUDA_ENTRY STV_DEFAULT"
_Z4convPfS_S_:
.text._Z4convPfS_S_:
[----:B------:R-:W-:Y:S01]  /*0000*/  LDC R1, c[0x0][0x37c] ;  /* 0x0000df00ff017b82 */ /* 0x000fe20000000800 */
[----:B------:R-:W0:Y:S07]  /*0010*/  S2R R6, SR_TID.Y ;  /* 0x0000000000067919 */ /* 0x000e2e0000002200 */
[----:B------:R-:W1:Y:S01]  /*0020*/  LDC.64 R2, c[0x0][0x380] ;  /* 0x0000e000ff027b82 */ /* 0x000e620000000a00 */
[----:B------:R-:W2:Y:S01]  /*0030*/  LDCU.64 UR4, c[0x0][0x358] ;  /* 0x00006b00ff0477ac */ /* 0x000ea20008000a00 */
[----:B------:R-:W0:Y:S06]  /*0040*/  S2R R7, SR_TID.X ;  /* 0x0000000000077919 */ /* 0x000e2c0000002100 */
[----:B------:R-:W2:Y:S02]  /*0050*/  LDC.64 R4, c[0x0][0x388] ;  /* 0x0000e200ff047b82 */ /* 0x000ea40000000a00 */
[----:B--2---:R-:W2:Y:S01]  /*0060*/  LDG.E R17, desc[UR4][R4.64] ;  /* 0x0000000404117981 */ /* 0x004ea2000c1e1900 */
[----:B0-----:R-:W-:-:S03]  /*0070*/  IMAD R9, R7, 0x26, R6 ;  /* 0x0000002607097824 */ /* 0x001fc600078e0206 */
[----:B------:R-:W3:Y:S01]  /*0080*/  LDG.E R16, desc[UR4][R4.64+0x4] ;  /* 0x0000040404107981 */ /* 0x000ee2000c1e1900 */
[----:B-1----:R-:W-:-:S03]  /*0090*/  IMAD.WIDE.U32 R2, R9, 0x4, R2 ;  /* 0x0000000409027825 */ /* 0x002fc600078e0002 */
[----:B------:R-:W4:Y:S04]  /*00a0*/  LDG.E R18, desc[UR4][R4.64+0x8] ;  /* 0x0000080404127981 */ /* 0x000f28000c1e1900 */
[----:B------:R-:W2:Y:S04]  /*00b0*/  LDG.E R0, desc[UR4][R2.64] ;  /* 0x0000000402007981 */ /* 0x000ea8000c1e1900 */
[----:B------:R-:W3:Y:S04]  /*00c0*/  LDG.E R19, desc[UR4][R2.64+0x4] ;  /* 0x0000040402137981 */ /* 0x000ee8000c1e1900 */
[----:B------:R-:W4:Y:S04]  /*00d0*/  LDG.E R21, desc[UR4][R2.64+0x8] ;  /* 0x0000080402157981 */ /* 0x000f28000c1e1900 */
[----:B------:R-:W5:Y:S04]  /*00e0*/  LDG.E R20, desc[UR4][R4.64+0xc] ;  /* 0x00000c0404147981 */ /* 0x000f68000c1e1900 */
        /* <DEDUP_REMOVED lines=14> */
[----:B------:R-:W5:Y:S01]  /*01d0*/  LDG.E R28, desc[UR4][R2.64+0x3a8] ;  /* 0x0003a804021c7981 */ /* 0x000f62000c1e1900 */
[----:B--2---:R-:W-:-:S03]  /*01e0*/  FFMA R0, R0, R17, RZ ;  /* 0x0000001100007223 */ /* 0x004fc600000000ff */
[----:B------:R-:W2:Y:S01]  /*01f0*/  LDG.E R17, desc[UR4][R2.64+0xa0] ;  /* 0x0000a00402117981 */ /* 0x000ea2000c1e1900 */
[----:B---3--:R-:W-:-:S03]  /*0200*/  FFMA R0, R19, R16, R0 ;  /* 0x0000001013007223 */ /* 0x008fc60000000000 */
[----:B------:R-:W3:Y:S04]  /*0210*/  LDG.E R16, desc[UR4][R4.64+0x28] ;  /* 0x0000280404107981 */ /* 0x000ee8000c1e1900 */
[----:B------:R-:W3:Y:S01]  /*0220*/  LDG.E R19, desc[UR4][R2.64+0xa4] ;  /* 0x0000a40402137981 */ /* 0x000ee2000c1e1900 */
[----:B----4-:R-:W-:-:S03]  /*0230*/  FFMA R0, R21, R18, R0 ;  /* 0x0000001215007223 */ /* 0x010fc60000000000 */
[----:B------:R-:W4:Y:S04]  /*0240*/  LDG.E R18, desc[UR4][R4.64+0x2c] ;  /* 0x00002c0404127981 */ /* 0x000f28000c1e1900 */
[----:B------:R-:W4:Y:S01]  /*0250*/  LDG.E R21, desc[UR4][R2.64+0xa8] ;  /* 0x0000a80402157981 */ /* 0x000f22000c1e1900 */
[----:B-----5:R-:W-:-:S03]  /*0260*/  FFMA R0, R23, R20, R0 ;  /* 0x0000001417007223 */ /* 0x020fc60000000000 */
[----:B------:R-:W5:Y:S04]  /*0270*/  LDG.E R20, desc[UR4][R4.64+0x30] ;  /* 0x0000300404147981 */ /* 0x000f68000c1e1900 */
[----:B------:R-:W5:Y:S01]  /*0280*/  LDG.E R23, desc[UR4][R2.64+0xac] ;  /* 0x0000ac0402177981 */ /* 0x000f62000c1e1900 */
[----:B------:R-:W-:-:S03]  /*0290*/  FFMA R27, R25, R22, R0 ;  /* 0x00000016191b7223 */ /* 0x000fc60000000000 */
        /* <DEDUP_REMOVED lines=14> */
[----:B--2---:R-:W-:-:S03]  /*0380*/  FFMA R24, R17, R14, R24 ;  /* 0x0000000e11187223 */ /* 0x004fc60000000018 */
[----:B------:R-:W2:Y:S04]  /*0390*/  LDG.E R14, desc[UR4][R4.64+0x48] ;  /* 0x00004804040e7981 */ /* 0x000ea8000c1e1900 */
        /* <DEDUP_REMOVED lines=86> */
[----:B----4-:R-:W-:-:S04]  /*0900*/  FFMA R19, R21, R18, R19 ;  /* 0x0000001215137223 */ /* 0x010fc80000000013 */
[----:B-----5:R-:W-:-:S04]  /*0910*/  FFMA R19, R20, R23, R19 ;  /* 0x0000001714137223 */ /* 0x020fc80000000013 */
[----:B------:R-:W-:Y:S01]  /*0920*/  FFMA R19, R22, R25, R19 ;  /* 0x0000001916137223 */ /* 0x000fe20000000013 */
[----:B------:R-:W0:Y:S03]  /*0930*/  LDCU UR6, c[0x0][0x364] ;  /* 0x00006c80ff0677ac */ /* 0x000e260008000800 */
[----:B------:R-:W-:Y:S02]  /*0940*/  FFMA R0, R0, R9, R19 ;  /* 0x0000000900007223 */ /* 0x000fe40000000013 */
[----:B------:R-:W1:Y:S02]  /*0950*/  LDC.64 R18, c[0x0][0x390] ;  /* 0x0000e400ff127b82 */ /* 0x000e640000000a00 */
[----:B------:R-:W-:-:S04]  /*0960*/  FFMA R11, R11, R8, R0 ;  /* 0x000000080b0b7223 */ /* 0x000fc80000000000 */
[----:B------:R-:W-:-:S04]  /*0970*/  FFMA R11, R10, R13, R11 ;  /* 0x0000000d0a0b7223 */ /* 0x000fc8000000000b */
[----:B------:R-:W-:Y:S01]  /*0980*/  FFMA R11, R12, R15, R11 ;  /* 0x0000000f0c0b7223 */ /* 0x000fe2000000000b */
[----:B0-----:R-:W-:-:S04]  /*0990*/  IMAD R7, R7, UR6, R6 ;  /* 0x0000000607077c24 */ /* 0x001fc8000f8e0206 */
[----:B-1----:R-:W-:-:S04]  /*09a0*/  IMAD.WIDE.U32 R18, R7, 0x4, R18 ;  /* 0x0000000407127825 */ /* 0x002fc800078e0012 */
[----:B--2---:R-:W-:-:S04]  /*09b0*/  FFMA R11, R14, R17, R11 ;  /* 0x000000110e0b7223 */ /* 0x004fc8000000000b */
[----:B---3--:R-:W-:-:S04]  /*09c0*/  FFMA R24, R24, R27, R11 ;  /* 0x0000001b18187223 */ /* 0x008fc8000000000b */
[----:B------:R-:W-:-:S04]  /*09d0*/  FFMA R29, R29, R16, R24 ;  /* 0x000000101d1d7223 */ /* 0x000fc80000000018 */
[----:B------:R-:W-:-:S05]  /*09e0*/  FFMA R29, R28, R26, R29 ;  /* 0x0000001a1c1d7223 */ /* 0x000fca000000001d */
[----:B------:R-:W-:Y:S01]  /*09f0*/  STG.E desc[UR4][R18.64], R29 ;  /* 0x0000001d12007986 */ /* 0x000fe2000c101904 */
[----:B------:R-:W-:Y:S05]  /*0a00*/  EXIT ;  /* 0x000000000000794d */ /* 0x000fea0003800000 */
.L_x_0:
[----:B------:R-:W-:-:S00]  /*0a10*/  BRA `(.L_x_0) ;  /* 0xfffffffc00fc7947 */ /* 0x000fc0000383ffff */
[----:B------:R-:W-:-:S00]  /*0a20*/  NOP ;  /* 0x0000000000007918 */ /* 0x000fc00000000000 */
        /* <DEDUP_REMOVED lines=13> */
.L_x_1:


//--------------------- .nv.shared.reserved.0     --------------------------
	.section	.nv.shared.reserved.0,"aw",@nobits
	.weak		__nv_reservedSMEM_offset_0_alias
	.size		__nv_reservedSMEM_offset_0_alias, 0, 64
	.other		__nv_reservedSMEM_offset_0_alias,@"STO_CUDA_RESERVED_SHARED STV_DEFAULT"
__nv_reservedSMEM_offset_0_alias:
	.zero		0
	.zero		64


//--------------------- .nv.constant0._Z4convPfS_S_ --------------------------
	.section	.nv.constant0._Z4convPfS_S_,"a",@progbits
	.sectionflags	@""
	.align	4
.nv.constant0._Z4convPfS_S_:
	.zero		920


//--------------------- SYMBOLS --------------------------

	.type		.nv.reservedSmem.offset0,@object
	.size		.nv.reservedSmem.offset0,0x4
